//
// Generated by NVIDIA NVVM Compiler
//
// Compiler Build ID: CL-36424714
// Cuda compilation tools, release 13.0, V13.0.88
// Based on NVVM 20.0.0
//

.version 9.0
.target sm_100
.address_size 64

	// .globl	_Z9initArrayPyii

.visible .entry _Z9initArrayPyii(
	.param .u64 .ptr .align 1 _Z9initArrayPyii_param_0,
	.param .u32 _Z9initArrayPyii_param_1,
	.param .u32 _Z9initArrayPyii_param_2
)
{
	.reg .pred 	%p<3>;
	.reg .b32 	%r<12>;
	.reg .b64 	%rd<6>;

	ld.param.u64 	%rd3, [_Z9initArrayPyii_param_0];
	ld.param.u32 	%r6, [_Z9initArrayPyii_param_1];
	ld.param.u32 	%r7, [_Z9initArrayPyii_param_2];
	mov.u32 	%r8, %ctaid.x;
	mov.u32 	%r1, %ntid.x;
	mov.u32 	%r9, %tid.x;
	mad.lo.s32 	%r11, %r8, %r1, %r9;
	setp.ge.s32 	%p1, %r11, %r7;
	@%p1 bra 	$L__BB0_3;
	cvt.s64.s32 	%rd1, %r6;
	mov.u32 	%r10, %nctaid.x;
	mul.lo.s32 	%r3, %r1, %r10;
	cvta.to.global.u64 	%rd2, %rd3;
$L__BB0_2:
	mul.wide.s32 	%rd4, %r11, 8;
	add.s64 	%rd5, %rd2, %rd4;
	st.global.u64 	[%rd5], %rd1;
	add.s32 	%r11, %r11, %r3;
	setp.lt.s32 	%p2, %r11, %r7;
	@%p2 bra 	$L__BB0_2;
$L__BB0_3:
	ret;

}
	// .globl	_Z11initMultiHTP8multi_hti
.visible .entry _Z11initMultiHTP8multi_hti(
	.param .u64 .ptr .align 1 _Z11initMultiHTP8multi_hti_param_0,
	.param .u32 _Z11initMultiHTP8multi_hti_param_1
)
{
	.reg .pred 	%p<3>;
	.reg .b32 	%r<13>;
	.reg .b64 	%rd<5>;

	ld.param.u64 	%rd2, [_Z11initMultiHTP8multi_hti_param_0];
	ld.param.u32 	%r6, [_Z11initMultiHTP8multi_hti_param_1];
	mov.u32 	%r7, %ctaid.x;
	mov.u32 	%r1, %ntid.x;
	mov.u32 	%r8, %tid.x;
	mad.lo.s32 	%r12, %r7, %r1, %r8;
	setp.ge.s32 	%p1, %r12, %r6;
	@%p1 bra 	$L__BB1_3;
	mov.u32 	%r9, %nctaid.x;
	mul.lo.s32 	%r3, %r1, %r9;
	cvta.to.global.u64 	%rd1, %rd2;
$L__BB1_2:
	mul.wide.s32 	%rd3, %r12, 8;
	add.s64 	%rd4, %rd1, %rd3;
	mov.b32 	%r10, -1;
	st.global.u32 	[%rd4], %r10;
	mov.b32 	%r11, 0;
	st.global.u32 	[%rd4+4], %r11;
	add.s32 	%r12, %r12, %r3;
	setp.lt.s32 	%p2, %r12, %r6;
	@%p2 bra 	$L__BB1_2;
$L__BB1_3:
	ret;

}
	// .globl	_Z11scanMultiHTP8multi_htjPi
.visible .entry _Z11scanMultiHTP8multi_htjPi(
	.param .u64 .ptr .align 1 _Z11scanMultiHTP8multi_htjPi_param_0,
	.param .u32 _Z11scanMultiHTP8multi_htjPi_param_1,
	.param .u64 .ptr .align 1 _Z11scanMultiHTP8multi_htjPi_param_2
)
{
	.reg .pred 	%p<18>;
	.reg .b32 	%r<44>;
	.reg .b64 	%rd<8>;

	ld.param.u64 	%rd4, [_Z11scanMultiHTP8multi_htjPi_param_0];
	ld.param.u32 	%r16, [_Z11scanMultiHTP8multi_htjPi_param_1];
	ld.param.u64 	%rd5, [_Z11scanMultiHTP8multi_htjPi_param_2];
	mov.u32 	%r1, %tid.x;
	add.s32 	%r17, %r16, 31;
	and.b32  	%r2, %r17, -32;
	mov.u32 	%r18, %ctaid.x;
	mov.u32 	%r3, %ntid.x;
	mad.lo.s32 	%r41, %r18, %r3, %r1;
	setp.ge.s32 	%p1, %r41, %r2;
	@%p1 bra 	$L__BB2_9;
	and.b32  	%r5, %r1, 31;
	mov.u32 	%r20, %nctaid.x;
	mul.lo.s32 	%r6, %r3, %r20;
	cvta.to.global.u64 	%rd1, %rd4;
	cvta.to.global.u64 	%rd2, %rd5;
$L__BB2_2:
	setp.ge.u32 	%p2, %r41, %r16;
	mul.wide.s32 	%rd6, %r41, 8;
	add.s64 	%rd7, %rd1, %rd6;
	add.s64 	%rd3, %rd7, 4;
	mov.b32 	%r42, 0;
	@%p2 bra 	$L__BB2_4;
	ld.global.u32 	%r42, [%rd3];
$L__BB2_4:
	setp.lt.u32 	%p3, %r5, 16;
	setp.lt.u32 	%p4, %r5, 8;
	setp.lt.u32 	%p5, %r5, 4;
	setp.lt.u32 	%p6, %r5, 2;
	setp.eq.s32 	%p7, %r5, 0;
	setp.ne.s32 	%p8, %r5, 31;
	shfl.sync.up.b32	%r22|%p9, %r42, 1, 0, -1;
	selp.b32 	%r23, 0, %r22, %p7;
	add.s32 	%r24, %r23, %r42;
	shfl.sync.up.b32	%r25|%p10, %r24, 2, 0, -1;
	selp.b32 	%r26, 0, %r25, %p6;
	add.s32 	%r27, %r26, %r24;
	shfl.sync.up.b32	%r28|%p11, %r27, 4, 0, -1;
	selp.b32 	%r29, 0, %r28, %p5;
	add.s32 	%r30, %r29, %r27;
	shfl.sync.up.b32	%r31|%p12, %r30, 8, 0, -1;
	selp.b32 	%r32, 0, %r31, %p4;
	add.s32 	%r33, %r32, %r30;
	shfl.sync.up.b32	%r34|%p13, %r33, 16, 0, -1;
	selp.b32 	%r35, 0, %r34, %p3;
	add.s32 	%r11, %r35, %r33;
	shfl.sync.up.b32	%r36|%p14, %r11, 32, 0, -1;
	@%p8 bra 	$L__BB2_6;
	atom.global.add.u32 	%r43, [%rd2], %r11;
$L__BB2_6:
	setp.ge.u32 	%p15, %r41, %r16;
	shfl.sync.idx.b32	%r43|%p16, %r43, 31, 31, -1;
	@%p15 bra 	$L__BB2_8;
	sub.s32 	%r37, %r11, %r42;
	add.s32 	%r38, %r37, %r43;
	st.global.u32 	[%rd3+-4], %r38;
	mov.b32 	%r39, 0;
	st.global.u32 	[%rd3], %r39;
$L__BB2_8:
	add.s32 	%r41, %r41, %r6;
	setp.lt.s32 	%p17, %r41, %r2;
	@%p17 bra 	$L__BB2_2;
$L__BB2_9:
	ret;

}
	// .globl	_Z17krnl_sample_startPy
.visible .entry _Z17krnl_sample_startPy(
	.param .u64 .ptr .align 1 _Z17krnl_sample_startPy_param_0
)
{
	.reg .pred 	%p<2>;
	.reg .b32 	%r<2>;
	.reg .b64 	%rd<4>;

	ld.param.u64 	%rd1, [_Z17krnl_sample_startPy_param_0];
	mov.u32 	%r1, %tid.x;
	setp.ne.s32 	%p1, %r1, 0;
	@%p1 bra 	$L__BB3_2;
	cvta.to.global.u64 	%rd3, %rd1;
	// begin inline asm
	mov.u64 	%rd2, %clock64;
	// end inline asm
	st.global.u64 	[%rd3], %rd2;
$L__BB3_2:
	ret;

}


// ===== COMPILED SASS (sm_100) =====

	.target	sm_100

	.elftype	@"ET_EXEC"


//--------------------- .note.nv.tkinfo           --------------------------
	.section	.note.nv.tkinfo,"",@"SHT_NOTE"
	.sectionflags	@"SHF_NOTE_NV_TKINFO"
	.tkinfo
        /*0018*/ 	.word	0x00000002
        /*0030*/ 	.string	""
        /*0030*/ 	.string	"ptxas"
        /*0030*/ 	.string	"Cuda compilation tools, release 13.0, V13.0.88"
        /*0030*/ 	.string	"Build cuda_13.0.r13.0/compiler.36424714_0"
        /*0030*/ 	.string	"-arch sm_100 -m 64 "



//--------------------- .note.nv.cuinfo           --------------------------
	.section	.note.nv.cuinfo,"",@"SHT_NOTE"
	.sectionflags	@"SHF_NOTE_NV_CUINFO"
        /*0018*/ 	.short	0x0002
        /*001a*/ 	.short	0x0064
        /*001c*/ 	.short	0x0082
	.zero		2


//--------------------- .nv.info                  --------------------------
	.section	.nv.info,"",@"SHT_CUDA_INFO"
	.align	4


	//----- nvinfo : EIATTR_REGCOUNT
	.align		4
        /*0000*/ 	.byte	0x04, 0x2f
        /*0002*/ 	.short	(.L_1 - .L_0)
	.align		4
.L_0:
        /*0004*/ 	.word	index@(_Z9initArrayPyii)
        /*0008*/ 	.word	0x0000000c


	//----- nvinfo : EIATTR_FRAME_SIZE
	.align		4
.L_1:
        /*000c*/ 	.byte	0x04, 0x11
        /*000e*/ 	.short	(.L_3 - .L_2)
	.align		4
.L_2:
        /*0010*/ 	.word	index@(_Z9initArrayPyii)
        /*0014*/ 	.word	0x00000000


	//----- nvinfo : EIATTR_REGCOUNT
	.align		4
.L_3:
        /*0018*/ 	.byte	0x04, 0x2f
        /*001a*/ 	.short	(.L_5 - .L_4)
	.align		4
.L_4:
        /*001c*/ 	.word	index@(_Z11initMultiHTP8multi_hti)
        /*0020*/ 	.word	0x0000000c


	//----- nvinfo : EIATTR_FRAME_SIZE
	.align		4
.L_5:
        /*0024*/ 	.byte	0x04, 0x11
        /*0026*/ 	.short	(.L_7 - .L_6)
	.align		4
.L_6:
        /*0028*/ 	.word	index@(_Z11initMultiHTP8multi_hti)
        /*002c*/ 	.word	0x00000000


	//----- nvinfo : EIATTR_REGCOUNT
	.align		4
.L_7:
        /*0030*/ 	.byte	0x04, 0x2f
        /*0032*/ 	.short	(.L_9 - .L_8)
	.align		4
.L_8:
        /*0034*/ 	.word	index@(_Z11scanMultiHTP8multi_htjPi)
        /*0038*/ 	.word	0x00000017


	//----- nvinfo : EIATTR_FRAME_SIZE
	.align		4
.L_9:
        /*003c*/ 	.byte	0x04, 0x11
        /*003e*/ 	.short	(.L_11 - .L_10)
	.align		4
.L_10:
        /*0040*/ 	.word	index@(_Z11scanMultiHTP8multi_htjPi)
        /*0044*/ 	.word	0x00000000


	//----- nvinfo : EIATTR_REGCOUNT
	.align		4
.L_11:
        /*0048*/ 	.byte	0x04, 0x2f
        /*004a*/ 	.short	(.L_13 - .L_12)
	.align		4
.L_12:
        /*004c*/ 	.word	index@(_Z17krnl_sample_startPy)
        /*0050*/ 	.word	0x00000008


	//----- nvinfo : EIATTR_FRAME_SIZE
	.align		4
.L_13:
        /*0054*/ 	.byte	0x04, 0x11
        /*0056*/ 	.short	(.L_15 - .L_14)
	.align		4
.L_14:
        /*0058*/ 	.word	index@(_Z17krnl_sample_startPy)
        /*005c*/ 	.word	0x00000000


	//----- nvinfo : EIATTR_MIN_STACK_SIZE
	.align		4
.L_15:
        /*0060*/ 	.byte	0x04, 0x12
        /*0062*/ 	.short	(.L_17 - .L_16)
	.align		4
.L_16:
        /*0064*/ 	.word	index@(_Z17krnl_sample_startPy)
        /*0068*/ 	.word	0x00000000


	//----- nvinfo : EIATTR_MIN_STACK_SIZE
	.align		4
.L_17:
        /*006c*/ 	.byte	0x04, 0x12
        /*006e*/ 	.short	(.L_19 - .L_18)
	.align		4
.L_18:
        /*0070*/ 	.word	index@(_Z11scanMultiHTP8multi_htjPi)
        /*0074*/ 	.word	0x00000000


	//----- nvinfo : EIATTR_MIN_STACK_SIZE
	.align		4
.L_19:
        /*0078*/ 	.byte	0x04, 0x12
        /*007a*/ 	.short	(.L_21 - .L_20)
	.align		4
.L_20:
        /*007c*/ 	.word	index@(_Z11initMultiHTP8multi_hti)
        /*0080*/ 	.word	0x00000000


	//----- nvinfo : EIATTR_MIN_STACK_SIZE
	.align		4
.L_21:
        /*0084*/ 	.byte	0x04, 0x12
        /*0086*/ 	.short	(.L_23 - .L_22)
	.align		4
.L_22:
        /*0088*/ 	.word	index@(_Z9initArrayPyii)
        /*008c*/ 	.word	0x00000000
.L_23:


//--------------------- .nv.compat                --------------------------
	.section	.nv.compat,"",@"SHT_CUDA_COMPAT_INFO"
	.align	4
        /*0000*/ 	.byte	0x02, 0x09, 0x00, 0x00, 0x02, 0x02, 0x01, 0x00, 0x02, 0x05, 0x05, 0x00, 0x03, 0x07, 0x01, 0x01
        /*0010*/ 	.byte	0x02, 0x03, 0x00, 0x00, 0x02, 0x06, 0x01, 0x00, 0x04, 0x0b, 0x08, 0x00, 0x09, 0x00, 0x00, 0x00
        /*0020*/ 	.byte	0x00, 0x00, 0x00, 0x00


//--------------------- .nv.info._Z17krnl_sample_startPy --------------------------
	.section	.nv.info._Z17krnl_sample_startPy,"",@"SHT_CUDA_INFO"
	.sectionflags	@""
	.align	4


	//----- nvinfo : EIATTR_CUDA_API_VERSION
	.align		4
        /*0000*/ 	.byte	0x04, 0x37
        /*0002*/ 	.short	(.L_25 - .L_24)
.L_24:
        /*0004*/ 	.word	0x00000082


	//----- nvinfo : EIATTR_KPARAM_INFO
	.align		4
.L_25:
        /*0008*/ 	.byte	0x04, 0x17
        /*000a*/ 	.short	(.L_27 - .L_26)
.L_26:
        /*000c*/ 	.word	0x00000000
        /*0010*/ 	.short	0x0000
        /*0012*/ 	.short	0x0000
        /*0014*/ 	.byte	0x00, 0xf5, 0x21, 0x00


	//----- nvinfo : EIATTR_SPARSE_MMA_MASK
	.align		4
.L_27:
        /*0018*/ 	.byte	0x03, 0x50
        /*001a*/ 	.short	0x0000


	//----- nvinfo : EIATTR_MAXREG_COUNT
	.align		4
        /*001c*/ 	.byte	0x03, 0x1b
        /*001e*/ 	.short	0x00ff


	//----- nvinfo : EIATTR_MERCURY_ISA_VERSION
	.align		4
        /*0020*/ 	.byte	0x03, 0x5f
        /*0022*/ 	.short	0x0101


	//----- nvinfo : EIATTR_VRC_CTA_INIT_COUNT
	.align		4
        /*0024*/ 	.byte	0x02, 0x4a
	.zero		1
	.zero		1


	//----- nvinfo : EIATTR_EXIT_INSTR_OFFSETS
	.align		4
        /*0028*/ 	.byte	0x04, 0x1c
        /*002a*/ 	.short	(.L_29 - .L_28)


	//   ....[0]....
.L_28:
        /*002c*/ 	.word	0x00000030


	//   ....[1]....
        /*0030*/ 	.word	0x00000090


	//----- nvinfo : EIATTR_CBANK_PARAM_SIZE
	.align		4
.L_29:
        /*0034*/ 	.byte	0x03, 0x19
        /*0036*/ 	.short	0x0008


	//----- nvinfo : EIATTR_PARAM_CBANK
	.align		4
        /*0038*/ 	.byte	0x04, 0x0a
        /*003a*/ 	.short	(.L_31 - .L_30)
	.align		4
.L_30:
        /*003c*/ 	.word	index@(.nv.constant0._Z17krnl_sample_startPy)
        /*0040*/ 	.short	0x0380
        /*0042*/ 	.short	0x0008


	//----- nvinfo : EIATTR_SW_WAR
	.align		4
.L_31:
        /*0044*/ 	.byte	0x04, 0x36
        /*0046*/ 	.short	(.L_33 - .L_32)
.L_32:
        /*0048*/ 	.word	0x00000008
.L_33:


//--------------------- .nv.info._Z11scanMultiHTP8multi_htjPi --------------------------
	.section	.nv.info._Z11scanMultiHTP8multi_htjPi,"",@"SHT_CUDA_INFO"
	.sectionflags	@""
	.align	4


	//----- nvinfo : EIATTR_CUDA_API_VERSION
	.align		4
        /*0000*/ 	.byte	0x04, 0x37
        /*0002*/ 	.short	(.L_35 - .L_34)
.L_34:
        /*0004*/ 	.word	0x00000082


	//----- nvinfo : EIATTR_KPARAM_INFO
	.align		4
.L_35:
        /*0008*/ 	.byte	0x04, 0x17
        /*000a*/ 	.short	(.L_37 - .L_36)
.L_36:
        /*000c*/ 	.word	0x00000000
        /*0010*/ 	.short	0x0002
        /*0012*/ 	.short	0x0010
        /*0014*/ 	.byte	0x00, 0xf5, 0x21, 0x00


	//----- nvinfo : EIATTR_KPARAM_INFO
	.align		4
.L_37:
        /*0018*/ 	.byte	0x04, 0x17
        /*001a*/ 	.short	(.L_39 - .L_38)
.L_38:
        /*001c*/ 	.word	0x00000000
        /*0020*/ 	.short	0x0001
        /*0022*/ 	.short	0x0008
        /*0024*/ 	.byte	0x00, 0xf0, 0x11, 0x00


	//----- nvinfo : EIATTR_KPARAM_INFO
	.align		4
.L_39:
        /*0028*/ 	.byte	0x04, 0x17
        /*002a*/ 	.short	(.L_41 - .L_40)
.L_40:
        /*002c*/ 	.word	0x00000000
        /*0030*/ 	.short	0x0000
        /*0032*/ 	.short	0x0000
        /*0034*/ 	.byte	0x00, 0xf5, 0x21, 0x00


	//----- nvinfo : EIATTR_SPARSE_MMA_MASK
	.align		4
.L_41:
        /*0038*/ 	.byte	0x03, 0x50
        /*003a*/ 	.short	0x0000


	//----- nvinfo : EIATTR_MAXREG_COUNT
	.align		4
        /*003c*/ 	.byte	0x03, 0x1b
        /*003e*/ 	.short	0x00ff


	//----- nvinfo : EIATTR_MERCURY_ISA_VERSION
	.align		4
        /*0040*/ 	.byte	0x03, 0x5f
        /*0042*/ 	.short	0x0101


	//----- nvinfo : EIATTR_INT_WARP_WIDE_INSTR_OFFSETS
	.align		4
        /*0044*/ 	.byte	0x04, 0x31
        /*0046*/ 	.short	(.L_43 - .L_42)


	//   ....[0]....
.L_42:
        /*0048*/ 	.word	0x00000320


	//   ....[1]....
        /*004c*/ 	.word	0x00000360


	//   ....[2]....
        /*0050*/ 	.word	0x000003a0


	//   ....[3]....
        /*0054*/ 	.word	0x000003d0


	//   ....[4]....
        /*0058*/ 	.word	0x000003f0


	//   ....[5]....
        /*005c*/ 	.word	0x00000410


	//   ....[6]....
        /*0060*/ 	.word	0x00000440


	//   ....[7]....
        /*0064*/ 	.word	0x00000450


	//----- nvinfo : EIATTR_COOP_GROUP_MASK_REGIDS
	.align		4
.L_43:
        /*0068*/ 	.byte	0x04, 0x29
        /*006a*/ 	.short	(.L_45 - .L_44)


	//   ....[0]....
.L_44:
        /*006c*/ 	.word	0xffffffff


	//   ....[1]....
        /*0070*/ 	.word	0xffffffff


	//   ....[2]....
        /*0074*/ 	.word	0xffffffff


	//   ....[3]....
        /*0078*/ 	.word	0xffffffff


	//   ....[4]....
        /*007c*/ 	.word	0xffffffff


	//   ....[5]....
        /*0080*/ 	.word	0xffffffff


	//   ....[6]....
        /*0084*/ 	.word	0x0500000f


	//   ....[7]....
        /*0088*/ 	.word	0x0500000f


	//   ....[8]....
        /*008c*/ 	.word	0x0500000f


	//   ....[9]....
        /*0090*/ 	.word	0x0500000f


	//   ....[10]....
        /*0094*/ 	.word	0x0500000f


	//   ....[11]....
        /*0098*/ 	.word	0x0500000f


	//----- nvinfo : EIATTR_COOP_GROUP_INSTR_OFFSETS
	.align		4
.L_45:
        /*009c*/ 	.byte	0x04, 0x28
        /*009e*/ 	.short	(.L_47 - .L_46)


	//   ....[0]....
.L_46:
        /*00a0*/ 	.word	0x000001d0


	//   ....[1]....
        /*00a4*/ 	.word	0x00000200


	//   ....[2]....
        /*00a8*/ 	.word	0x00000230


	//   ....[3]....
        /*00ac*/ 	.word	0x00000260


	//   ....[4]....
        /*00b0*/ 	.word	0x00000290


	//   ....[5]....
        /*00b4*/ 	.word	0x00000480


	//   ....[6]....
        /*00b8*/ 	.word	0x00000550


	//   ....[7]....
        /*00bc*/ 	.word	0x000005d0


	//   ....[8]....
        /*00c0*/ 	.word	0x00000650


	//   ....[9]....
        /*00c4*/ 	.word	0x000006d0


	//   ....[10]....
        /*00c8*/ 	.word	0x00000750


	//   ....[11]....
        /*00cc*/ 	.word	0x000007f0


	//----- nvinfo : EIATTR_VRC_CTA_INIT_COUNT
	.align		4
.L_47:
        /*00d0*/ 	.byte	0x02, 0x4a
	.zero		1
	.zero		1


	//----- nvinfo : EIATTR_EXIT_INSTR_OFFSETS
	.align		4
        /*00d4*/ 	.byte	0x04, 0x1c
        /*00d6*/ 	.short	(.L_49 - .L_48)


	//   ....[0]....
.L_48:
        /*00d8*/ 	.word	0x00000090


	//   ....[1]....
        /*00dc*/ 	.word	0x000004f0


	//----- nvinfo : EIATTR_CRS_STACK_SIZE
	.align		4
.L_49:
        /*00e0*/ 	.byte	0x04, 0x1e
        /*00e2*/ 	.short	(.L_51 - .L_50)
.L_50:
        /*00e4*/ 	.word	0x00000000


	//----- nvinfo : EIATTR_CBANK_PARAM_SIZE
	.align		4
.L_51:
        /*00e8*/ 	.byte	0x03, 0x19
        /*00ea*/ 	.short	0x0018


	//----- nvinfo : EIATTR_PARAM_CBANK
	.align		4
        /*00ec*/ 	.byte	0x04, 0x0a
        /*00ee*/ 	.short	(.L_53 - .L_52)
	.align		4
.L_52:
        /*00f0*/ 	.word	index@(.nv.constant0._Z11scanMultiHTP8multi_htjPi)
        /*00f4*/ 	.short	0x0380
        /*00f6*/ 	.short	0x0018


	//----- nvinfo : EIATTR_SW_WAR
	.align		4
.L_53:
        /*00f8*/ 	.byte	0x04, 0x36
        /*00fa*/ 	.short	(.L_55 - .L_54)
.L_54:
        /*00fc*/ 	.word	0x00000008
.L_55:


//--------------------- .nv.info._Z11initMultiHTP8multi_hti --------------------------
	.section	.nv.info._Z11initMultiHTP8multi_hti,"",@"SHT_CUDA_INFO"
	.sectionflags	@""
	.align	4


	//----- nvinfo : EIATTR_CUDA_API_VERSION
	.align		4
        /*0000*/ 	.byte	0x04, 0x37
        /*0002*/ 	.short	(.L_57 - .L_56)
.L_56:
        /*0004*/ 	.word	0x00000082


	//----- nvinfo : EIATTR_KPARAM_INFO
	.align		4
.L_57:
        /*0008*/ 	.byte	0x04, 0x17
        /*000a*/ 	.short	(.L_59 - .L_58)
.L_58:
        /*000c*/ 	.word	0x00000000
        /*0010*/ 	.short	0x0001
        /*0012*/ 	.short	0x0008
        /*0014*/ 	.byte	0x00, 0xf0, 0x11, 0x00


	//----- nvinfo : EIATTR_KPARAM_INFO
	.align		4
.L_59:
        /*0018*/ 	.byte	0x04, 0x17
        /*001a*/ 	.short	(.L_61 - .L_60)
.L_60:
        /*001c*/ 	.word	0x00000000
        /*0020*/ 	.short	0x0000
        /*0022*/ 	.short	0x0000
        /*0024*/ 	.byte	0x00, 0xf5, 0x21, 0x00


	//----- nvinfo : EIATTR_SPARSE_MMA_MASK
	.align		4
.L_61:
        /*0028*/ 	.byte	0x03, 0x50
        /*002a*/ 	.short	0x0000


	//----- nvinfo : EIATTR_MAXREG_COUNT
	.align		4
        /*002c*/ 	.byte	0x03, 0x1b
        /*002e*/ 	.short	0x00ff


	//----- nvinfo : EIATTR_MERCURY_ISA_VERSION
	.align		4
        /*0030*/ 	.byte	0x03, 0x5f
        /*0032*/ 	.short	0x0101


	//----- nvinfo : EIATTR_VRC_CTA_INIT_COUNT
	.align		4
        /*0034*/ 	.byte	0x02, 0x4a
	.zero		1
	.zero		1


	//----- nvinfo : EIATTR_EXIT_INSTR_OFFSETS
	.align		4
        /*0038*/ 	.byte	0x04, 0x1c
        /*003a*/ 	.short	(.L_63 - .L_62)


	//   ....[0]....
.L_62:
        /*003c*/ 	.word	0x00000070


	//   ....[1]....
        /*0040*/ 	.word	0x00000130


	//----- nvinfo : EIATTR_CRS_STACK_SIZE
	.align		4
.L_63:
        /*0044*/ 	.byte	0x04, 0x1e
        /*0046*/ 	.short	(.L_65 - .L_64)
.L_64:
        /*0048*/ 	.word	0x00000000


	//----- nvinfo : EIATTR_CBANK_PARAM_SIZE
	.align		4
.L_65:
        /*004c*/ 	.byte	0x03, 0x19
        /*004e*/ 	.short	0x000c


	//----- nvinfo : EIATTR_PARAM_CBANK
	.align		4
        /*0050*/ 	.byte	0x04, 0x0a
        /*0052*/ 	.short	(.L_67 - .L_66)
	.align		4
.L_66:
        /*0054*/ 	.word	index@(.nv.constant0._Z11initMultiHTP8multi_hti)
        /*0058*/ 	.short	0x0380
        /*005a*/ 	.short	0x000c


	//----- nvinfo : EIATTR_SW_WAR
	.align		4
.L_67:
        /*005c*/ 	.byte	0x04, 0x36
        /*005e*/ 	.short	(.L_69 - .L_68)
.L_68:
        /*0060*/ 	.word	0x00000008
.L_69:


//--------------------- .nv.info._Z9initArrayPyii --------------------------
	.section	.nv.info._Z9initArrayPyii,"",@"SHT_CUDA_INFO"
	.sectionflags	@""
	.align	4


	//----- nvinfo : EIATTR_CUDA_API_VERSION
	.align		4
        /*0000*/ 	.byte	0x04, 0x37
        /*0002*/ 	.short	(.L_71 - .L_70)
.L_70:
        /*0004*/ 	.word	0x00000082


	//----- nvinfo : EIATTR_KPARAM_INFO
	.align		4
.L_71:
        /*0008*/ 	.byte	0x04, 0x17
        /*000a*/ 	.short	(.L_73 - .L_72)
.L_72:
        /*000c*/ 	.word	0x00000000
        /*0010*/ 	.short	0x0002
        /*0012*/ 	.short	0x000c
        /*0014*/ 	.byte	0x00, 0xf0, 0x11, 0x00


	//----- nvinfo : EIATTR_KPARAM_INFO
	.align		4
.L_73:
        /*0018*/ 	.byte	0x04, 0x17
        /*001a*/ 	.short	(.L_75 - .L_74)
.L_74:
        /*001c*/ 	.word	0x00000000
        /*0020*/ 	.short	0x0001
        /*0022*/ 	.short	0x0008
        /*0024*/ 	.byte	0x00, 0xf0, 0x11, 0x00


	//----- nvinfo : EIATTR_KPARAM_INFO
	.align		4
.L_75:
        /*0028*/ 	.byte	0x04, 0x17
        /*002a*/ 	.short	(.L_77 - .L_76)
.L_76:
        /*002c*/ 	.word	0x00000000
        /*0030*/ 	.short	0x0000
        /*0032*/ 	.short	0x0000
        /*0034*/ 	.byte	0x00, 0xf5, 0x21, 0x00


	//----- nvinfo : EIATTR_SPARSE_MMA_MASK
	.align		4
.L_77:
        /*0038*/ 	.byte	0x03, 0x50
        /*003a*/ 	.short	0x0000


	//----- nvinfo : EIATTR_MAXREG_COUNT
	.align		4
        /*003c*/ 	.byte	0x03, 0x1b
        /*003e*/ 	.short	0x00ff


	//----- nvinfo : EIATTR_MERCURY_ISA_VERSION
	.align		4
        /*0040*/ 	.byte	0x03, 0x5f
        /*0042*/ 	.short	0x0101


	//----- nvinfo : EIATTR_VRC_CTA_INIT_COUNT
	.align		4
        /*0044*/ 	.byte	0x02, 0x4a
	.zero		1
	.zero		1


	//----- nvinfo : EIATTR_EXIT_INSTR_OFFSETS
	.align		4
        /*0048*/ 	.byte	0x04, 0x1c
        /*004a*/ 	.short	(.L_79 - .L_78)


	//   ....[0]....
.L_78:
        /*004c*/ 	.word	0x00000070


	//   ....[1]....
        /*0050*/ 	.word	0x00000150


	//----- nvinfo : EIATTR_CRS_STACK_SIZE
	.align		4
.L_79:
        /*0054*/ 	.byte	0x04, 0x1e
        /*0056*/ 	.short	(.L_81 - .L_80)
.L_80:
        /*0058*/ 	.word	0x00000000


	//----- nvinfo : EIATTR_CBANK_PARAM_SIZE
	.align		4
.L_81:
        /*005c*/ 	.byte	0x03, 0x19
        /*005e*/ 	.short	0x0010


	//----- nvinfo : EIATTR_PARAM_CBANK
	.align		4
        /*0060*/ 	.byte	0x04, 0x0a
        /*0062*/ 	.short	(.L_83 - .L_82)
	.align		4
.L_82:
        /*0064*/ 	.word	index@(.nv.constant0._Z9initArrayPyii)
        /*0068*/ 	.short	0x0380
        /*006a*/ 	.short	0x0010


	//----- nvinfo : EIATTR_SW_WAR
	.align		4
.L_83:
        /*006c*/ 	.byte	0x04, 0x36
        /*006e*/ 	.short	(.L_85 - .L_84)
.L_84:
        /*0070*/ 	.word	0x00000008
.L_85:


//--------------------- .nv.callgraph             --------------------------
	.section	.nv.callgraph,"",@"SHT_CUDA_CALLGRAPH"
	.align	4
	.sectionentsize	8
	.align		4
        /*0000*/ 	.word	0x00000000
	.align		4
        /*0004*/ 	.word	0xffffffff
	.align		4
        /*0008*/ 	.word	0x00000000
	.align		4
        /*000c*/ 	.word	0xfffffffe
	.align		4
        /*0010*/ 	.word	0x00000000
	.align		4
        /*0014*/ 	.word	0xfffffffd
	.align		4
        /*0018*/ 	.word	0x00000000
	.align		4
        /*001c*/ 	.word	0xfffffffc


//--------------------- .text._Z17krnl_sample_startPy --------------------------
	.section	.text._Z17krnl_sample_startPy,"ax",@progbits
	.align	128
        .global         _Z17krnl_sample_startPy
        .type           _Z17krnl_sample_startPy,@function
        .size           _Z17krnl_sample_startPy,(.L_x_19 - _Z17krnl_sample_startPy)
        .other          _Z17krnl_sample_startPy,@"STO_CUDA_ENTRY STV_DEFAULT"
_Z17krnl_sample_startPy:
.text._Z17krnl_sample_startPy:
[----:B------:R-:W-:Y:S01]  /*0000*/  LDC R1, c[0x0][0x37c] ;  /* 0x0000df00ff017b82 */ /* 0x000fe20000000800 */
[----:B------:R-:W0:Y:S02]  /*0010*/  S2R R0, SR_TID.X ;  /* 0x0000000000007919 */ /* 0x000e240000002100 */
[----:B0-----:R-:W-:-:S13]  /*0020*/  ISETP.NE.AND P0, PT, R0, RZ, PT ;  /* 0x000000ff0000720c */ /* 0x001fda0003f05270 */
[----:B------:R-:W-:Y:S05]  /*0030*/  @P0 EXIT ;  /* 0x000000000000094d */ /* 0x000fea0003800000 */
[----:B------:R-:W0:Y:S01]  /*0040*/  LDCU.64 UR4, c[0x0][0x358] ;  /* 0x00006b00ff0477ac */ /* 0x000e220008000a00 */
[----:B------:R-:W-:Y:S01]  /*0050*/  NOP ;  /* 0x0000000000007918 */ /* 0x000fe20000000000 */
[----:B------:R-:W-:Y:S01]  /*0060*/  CS2R R4, SR_CLOCKLO ;  /* 0x0000000000047805 */ /* 0x000fe20000015000 */
[----:B------:R-:W0:Y:S04]  /*0070*/  LDC.64 R2, c[0x0][0x380] ;  /* 0x0000e000ff027b82 */ /* 0x000e280000000a00 */
[----:B0-----:R-:W-:Y:S01]  /*0080*/  STG.E.64 desc[UR4][R2.64], R4 ;  /* 0x0000000402007986 */ /* 0x001fe2000c101b04 */
[----:B------:R-:W-:Y:S05]  /*0090*/  EXIT ;  /* 0x000000000000794d */ /* 0x000fea0003800000 */
.L_x_0:
[----:B------:R-:W-:-:S00]  /*00a0*/  BRA `(.L_x_0) ;  /* 0xfffffffc00fc7947 */ /* 0x000fc0000383ffff */
[----:B------:R-:W-:-:S00]  /*00b0*/  NOP ;  /* 0x0000000000007918 */ /* 0x000fc00000000000 */
        /* <DEDUP_REMOVED lines=12> */
.L_x_19:


//--------------------- .text._Z11scanMultiHTP8multi_htjPi --------------------------
	.section	.text._Z11scanMultiHTP8multi_htjPi,"ax",@progbits
	.align	128
        .global         _Z11scanMultiHTP8multi_htjPi
        .type           _Z11scanMultiHTP8multi_htjPi,@function
        .size           _Z11scanMultiHTP8multi_htjPi,(.L_x_20 - _Z11scanMultiHTP8multi_htjPi)
        .other          _Z11scanMultiHTP8multi_htjPi,@"STO_CUDA_ENTRY STV_DEFAULT"
_Z11scanMultiHTP8multi_htjPi:
.text._Z11scanMultiHTP8multi_htjPi:
[----:B------:R-:W-:Y:S01]  /*0000*/  LDC R1, c[0x0][0x37c] ;  /* 0x0000df00ff017b82 */ /* 0x000fe20000000800 */
[----:B------:R-:W0:Y:S07]  /*0010*/  S2R R0, SR_TID.X ;  /* 0x0000000000007919 */ /* 0x000e2e0000002100 */
[----:B------:R-:W0:Y:S01]  /*0020*/  S2UR UR5, SR_CTAID.X ;  /* 0x00000000000579c3 */ /* 0x000e220000002500 */
[----:B------:R-:W1:Y:S07]  /*0030*/  LDCU UR4, c[0x0][0x388] ;  /* 0x00007100ff0477ac */ /* 0x000e6e0008000800 */
[----:B------:R-:W0:Y:S01]  /*0040*/  LDC R5, c[0x0][0x360] ;  /* 0x0000d800ff057b82 */ /* 0x000e220000000800 */
[----:B-1----:R-:W-:-:S04]  /*0050*/  UIADD3 UR4, UPT, UPT, UR4, 0x1f, URZ ;  /* 0x0000001f04047890 */ /* 0x002fc8000fffe0ff */
[----:B------:R-:W-:Y:S01]  /*0060*/  ULOP3.LUT UR4, UR4, 0xffffffe0, URZ, 0xc0, !UPT ;  /* 0xffffffe004047892 */ /* 0x000fe2000f8ec0ff */
[----:B0-----:R-:W-:-:S05]  /*0070*/  IMAD R7, R5, UR5, R0 ;  /* 0x0000000505077c24 */ /* 0x001fca000f8e0200 */
[----:B------:R-:W-:-:S13]  /*0080*/  ISETP.GE.AND P0, PT, R7, UR4, PT ;  /* 0x0000000407007c0c */ /* 0x000fda000bf06270 */
[----:B------:R-:W-:Y:S05]  /*0090*/  @P0 EXIT ;  /* 0x000000000000094d */ /* 0x000fea0003800000 */
[----:B------:R-:W0:Y:S01]  /*00a0*/  LDC.64 R2, c[0x0][0x380] ;  /* 0x0000e000ff027b82 */ /* 0x000e220000000a00 */
[----:B------:R-:W1:Y:S01]  /*00b0*/  LDCU UR5, c[0x0][0x370] ;  /* 0x00006e00ff0577ac */ /* 0x000e620008000800 */
[----:B------:R-:W-:Y:S01]  /*00c0*/  LOP3.LUT R0, R0, 0x1f, RZ, 0xc0, !PT ;  /* 0x0000001f00007812 */ /* 0x000fe200078ec0ff */
[----:B------:R-:W2:Y:S01]  /*00d0*/  LDCU.64 UR6, c[0x0][0x358] ;  /* 0x00006b00ff0677ac */ /* 0x000ea20008000a00 */
[----:B------:R-:W3:Y:S01]  /*00e0*/  LDCU UR8, c[0x0][0x388] ;  /* 0x00007100ff0877ac */ /* 0x000ee20008000800 */
[----:B-1----:R-:W-:-:S07]  /*00f0*/  IMAD R6, R5, UR5, RZ ;  /* 0x0000000505067c24 */ /* 0x002fce000f8e02ff */
.L_x_4:
[C---:B---3--:R-:W-:Y:S01]  /*0100*/  ISETP.GE.U32.AND P0, PT, R7.reuse, UR8, PT ;  /* 0x0000000807007c0c */ /* 0x048fe2000bf06070 */
[----:B------:R-:W-:Y:S02]  /*0110*/  IMAD.MOV.U32 R8, RZ, RZ, RZ ;  /* 0x000000ffff087224 */ /* 0x000fe400078e00ff */
[----:B0-----:R-:W-:-:S10]  /*0120*/  IMAD.WIDE R4, R7, 0x8, R2 ;  /* 0x0000000807047825 */ /* 0x001fd400078e0202 */
[----:B--2---:R0:W5:Y:S01]  /*0130*/  @!P0 LDG.E R8, desc[UR6][R4.64+0x4] ;  /* 0x0000040604088981 */ /* 0x004162000c1e1900 */
[C---:B------:R-:W-:Y:S01]  /*0140*/  ISETP.GE.U32.AND P3, PT, R0.reuse, 0x10, PT ;  /* 0x000000100000780c */ /* 0x040fe20003f66070 */
[----:B------:R-:W-:Y:S01]  /*0150*/  UMOV UR5, 0xffffffff ;  /* 0xffffffff00057882 */ /* 0x000fe20000000000 */
[C---:B------:R-:W-:Y:S02]  /*0160*/  ISETP.GE.U32.AND P1, PT, R0.reuse, 0x8, PT ;  /* 0x000000080000780c */ /* 0x040fe40003f26070 */
[----:B------:R-:W-:Y:S02]  /*0170*/  P2R R10, PR, RZ, 0x8 ;  /* 0x00000008ff0a7803 */ /* 0x000fe40000000000 */
[C---:B------:R-:W-:Y:S02]  /*0180*/  ISETP.GE.U32.AND P2, PT, R0.reuse, 0x4, PT ;  /* 0x000000040000780c */ /* 0x040fe40003f46070 */
[C---:B------:R-:W-:Y:S02]  /*0190*/  ISETP.GE.U32.AND P3, PT, R0.reuse, 0x2, PT ;  /* 0x000000020000780c */ /* 0x040fe40003f66070 */
[----:B------:R-:W-:-:S02]  /*01a0*/  ISETP.NE.AND P4, PT, R0, RZ, PT ;  /* 0x000000ff0000720c */ /* 0x000fc40003f85270 */
[----:B------:R-:W-:Y:S01]  /*01b0*/  ISETP.NE.AND P5, PT, R0, 0x1f, PT ;  /* 0x0000001f0000780c */ /* 0x000fe20003fa5270 */
[----:B0-----:R-:W-:-:S12]  /*01c0*/  BRA.DIV UR5, `(.L_x_1) ;  /* 0x0000000205cc7947 */ /* 0x001fd8000b800000 */
[----:B-----5:R-:W0:Y:S02]  /*01d0*/  SHFL.UP PT, R10, R8, 0x1, RZ ;  /* 0x04200000080a7989 */ /* 0x020e2400000e00ff */
[----:B0-----:R-:W-:-:S05]  /*01e0*/  SEL R11, R10, RZ, P4 ;  /* 0x000000ff0a0b7207 */ /* 0x001fca0002000000 */
[----:B------:R-:W-:-:S05]  /*01f0*/  IMAD.IADD R11, R11, 0x1, R8 ;  /* 0x000000010b0b7824 */ /* 0x000fca00078e0208 */
[----:B------:R-:W0:Y:S02]  /*0200*/  SHFL.UP PT, R10, R11, 0x2, RZ ;  /* 0x044000000b0a7989 */ /* 0x000e2400000e00ff */
[----:B0-----:R-:W-:-:S05]  /*0210*/  SEL R10, R10, RZ, P3 ;  /* 0x000000ff0a0a7207 */ /* 0x001fca0001800000 */
[----:B------:R-:W-:-:S05]  /*0220*/  IMAD.IADD R10, R11, 0x1, R10 ;  /* 0x000000010b0a7824 */ /* 0x000fca00078e020a */
[----:B------:R-:W0:Y:S02]  /*0230*/  SHFL.UP PT, R12, R10, 0x4, RZ ;  /* 0x048000000a0c7989 */ /* 0x000e2400000e00ff */
[----:B0-----:R-:W-:-:S05]  /*0240*/  SEL R13, R12, RZ, P2 ;  /* 0x000000ff0c0d7207 */ /* 0x001fca0001000000 */
[----:B------:R-:W-:-:S05]  /*0250*/  IMAD.IADD R13, R10, 0x1, R13 ;  /* 0x000000010a0d7824 */ /* 0x000fca00078e020d */
[----:B------:R-:W0:Y:S02]  /*0260*/  SHFL.UP PT, R12, R13, 0x8, RZ ;  /* 0x050000000d0c7989 */ /* 0x000e2400000e00ff */
[----:B0-----:R-:W-:-:S04]  /*0270*/  SEL R12, R12, RZ, P1 ;  /* 0x000000ff0c0c7207 */ /* 0x001fc80000800000 */
[----:B------:R-:W-:-:S05]  /*0280*/  IADD3 R12, PT, PT, R13, R12, RZ ;  /* 0x0000000c0d0c7210 */ /* 0x000fca0007ffe0ff */
[----:B------:R0:W1:Y:S02]  /*0290*/  SHFL.UP PT, R14, R12, 0x10, RZ ;  /* 0x060000000c0e7989 */ /* 0x00006400000e00ff */
.L_x_10:
[----:B------:R-:W-:Y:S01]  /*02a0*/  ISETP.GE.U32.AND P1, PT, R0, 0x10, PT ;  /* 0x000000100000780c */ /* 0x000fe20003f26070 */
[----:B------:R-:W-:Y:S01]  /*02b0*/  UMOV UR5, 0xffffffff ;  /* 0xffffffff00057882 */ /* 0x000fe20000000000 */
[----:B------:R-:W-:Y:S02]  /*02c0*/  IMAD.MOV.U32 R10, RZ, RZ, 0x20 ;  /* 0x00000020ff0a7424 */ /* 0x000fe400078e00ff */
[----:B-1----:R-:W-:-:S05]  /*02d0*/  SEL R11, R14, RZ, P1 ;  /* 0x000000ff0e0b7207 */ /* 0x002fca0000800000 */
[----:B------:R-:W-:Y:S01]  /*02e0*/  IMAD.IADD R14, R12, 0x1, R11 ;  /* 0x000000010c0e7824 */ /* 0x000fe200078e020b */
[----:B------:R-:W-:Y:S06]  /*02f0*/  BRA.DIV UR5, `(.L_x_2) ;  /* 0x0000000605247947 */ /* 0x000fec000b800000 */
.L_x_13:
[----:B------:R-:W-:Y:S05]  /*0300*/  @P5 BRA `(.L_x_3) ;  /* 0x0000000000585947 */ /* 0x000fea0003800000 */
[----:B------:R-:W1:Y:S01]  /*0310*/  LDC.64 R10, c[0x0][0x390] ;  /* 0x0000e400ff0a7b82 */ /* 0x000e620000000a00 */
[----:B------:R-:W-:-:S04]  /*0320*/  VOTE.ANY R9, PT, PT ;  /* 0x0000000000097806 */ /* 0x000fc800038e0100 */
[----:B------:R-:W-:-:S13]  /*0330*/  ISETP.EQ.U32.AND P1, PT, R9, -0x1, PT ;  /* 0xffffffff0900780c */ /* 0x000fda0003f22070 */
[----:B-1----:R1:W5:Y:S01]  /*0340*/  @!P1 ATOMG.E.ADD.STRONG.GPU PT, R9, desc[UR6][R10.64], R14 ;  /* 0x8000000e0a0999a8 */ /* 0x00236200081ef106 */
[----:B------:R-:W-:Y:S05]  /*0350*/  @!P1 BRA `(.L_x_3) ;  /* 0x0000000000449947 */ /* 0x000fea0003800000 */
[----:B-----5:R-:W2:Y:S01]  /*0360*/  SHFL.UP P1, R9, R14, 0x1, RZ ;  /* 0x042000000e097989 */ /* 0x020ea200000200ff */
[----:B------:R-:W-:Y:S01]  /*0370*/  IMAD.MOV.U32 R13, RZ, RZ, R14 ;  /* 0x000000ffff0d7224 */ /* 0x000fe200078e000e */
[----:B--2---:R-:W-:Y:S02]  /*0380*/  @P1 IADD3 R13, PT, PT, R14, R9, RZ ;  /* 0x000000090e0d1210 */ /* 0x004fe40007ffe0ff */
[----:B------:R-:W2:Y:S03]  /*0390*/  S2R R9, SR_LANEID ;  /* 0x0000000000097919 */ /* 0x000ea60000000000 */
[----:B0-----:R-:W0:Y:S02]  /*03a0*/  SHFL.UP P1, R12, R13, 0x2, RZ ;  /* 0x044000000d0c7989 */ /* 0x001e2400000200ff */
[----:B0-----:R-:W-:Y:S01]  /*03b0*/  @P1 IMAD.IADD.U32 R13, R13, 0x1, R12 ;  /* 0x000000010d0d1824 */ /* 0x001fe200078e000c */
[----:B--2---:R-:W-:-:S04]  /*03c0*/  ISETP.EQ.U32.AND P2, PT, R9, 0x1f, PT ;  /* 0x0000001f0900780c */ /* 0x004fc80003f42070 */
[----:B------:R-:W0:Y:S02]  /*03d0*/  SHFL.UP P1, R12, R13, 0x4, RZ ;  /* 0x048000000d0c7989 */ /* 0x000e2400000200ff */
[----:B0-----:R-:W-:-:S05]  /*03e0*/  @P1 IMAD.IADD.U32 R13, R13, 0x1, R12 ;  /* 0x000000010d0d1824 */ /* 0x001fca00078e000c */
[----:B------:R-:W0:Y:S02]  /*03f0*/  SHFL.UP P1, R12, R13, 0x8, RZ ;  /* 0x050000000d0c7989 */ /* 0x000e2400000200ff */
[----:B0-----:R-:W-:-:S05]  /*0400*/  @P1 IMAD.IADD.U32 R13, R13, 0x1, R12 ;  /* 0x000000010d0d1824 */ /* 0x001fca00078e000c */
[----:B------:R-:W0:Y:S02]  /*0410*/  SHFL.UP P1, R12, R13, 0x10, RZ ;  /* 0x060000000d0c7989 */ /* 0x000e2400000200ff */
[----:B0-----:R-:W-:-:S05]  /*0420*/  @P1 IADD3 R13, PT, PT, R13, R12, RZ ;  /* 0x0000000c0d0d1210 */ /* 0x001fca0007ffe0ff */
[----:B-1----:R-:W2:Y:S04]  /*0430*/  @P2 ATOMG.E.ADD.STRONG.GPU PT, R10, desc[UR6][R10.64], R13 ;  /* 0x8000000d0a0a29a8 */ /* 0x002ea800081ef106 */
[----:B------:R-:W-:Y:S04]  /*0440*/  SHFL.UP P1, R12, R13, 0x1, RZ ;  /* 0x042000000d0c7989 */ /* 0x000fe800000200ff */
[----:B--2---:R-:W0:Y:S02]  /*0450*/  SHFL.IDX PT, R9, R10, 0x1f, 0x1f ;  /* 0x03e01f000a097f89 */ /* 0x004e2400000e0000 */
[----:B0-----:R-:W-:-:S07]  /*0460*/  @P1 IMAD.IADD.U32 R9, R9, 0x1, R12 ;  /* 0x0000000109091824 */ /* 0x001fce00078e000c */
.L_x_3:
[----:B------:R-:W-:Y:S05]  /*0470*/  WARPSYNC.ALL ;  /* 0x0000000000007948 */ /* 0x000fea0003800000 */
[----:B-----5:R-:W1:Y:S01]  /*0480*/  SHFL.IDX PT, R9, R9, 0x1f, 0x1f ;  /* 0x03e01f0009097f89 */ /* 0x020e6200000e0000 */
[----:B------:R-:W-:-:S03]  /*0490*/  IMAD.IADD R7, R6, 0x1, R7 ;  /* 0x0000000106077824 */ /* 0x000fc600078e0207 */
[----:B------:R4:W-:Y:S01]  /*04a0*/  @!P0 STG.E desc[UR6][R4.64+0x4], RZ ;  /* 0x000004ff04008986 */ /* 0x0009e2000c101906 */
[----:B-1----:R-:W-:-:S05]  /*04b0*/  @!P0 IADD3 R11, PT, PT, R9, R14, -R8 ;  /* 0x0000000e090b8210 */ /* 0x002fca0007ffe808 */
[----:B------:R4:W-:Y:S01]  /*04c0*/  @!P0 STG.E desc[UR6][R4.64], R11 ;  /* 0x0000000b04008986 */ /* 0x0009e2000c101906 */
[----:B------:R-:W-:-:S13]  /*04d0*/  ISETP.GE.AND P0, PT, R7, UR4, PT ;  /* 0x0000000407007c0c */ /* 0x000fda000bf06270 */
[----:B----4-:R-:W-:Y:S05]  /*04e0*/  @!P0 BRA `(.L_x_4) ;  /* 0xfffffffc00048947 */ /* 0x010fea000383ffff */
[----:B------:R-:W-:Y:S05]  /*04f0*/  EXIT ;  /* 0x000000000000794d */ /* 0x000fea0003800000 */
.L_x_1:
[----:B------:R-:W-:Y:S02]  /*0500*/  HFMA2 R17, -RZ, RZ, 0, 5.9604644775390625e-08 ;  /* 0x00000001ff117431 */ /* 0x000fe400000001ff */
[----:B-----5:R-:W-:Y:S02]  /*0510*/  IMAD.MOV.U32 R18, RZ, RZ, R8 ;  /* 0x000000ffff127224 */ /* 0x020fe400078e0008 */
[----:B------:R-:W-:Y:S02]  /*0520*/  IMAD.MOV.U32 R20, RZ, RZ, RZ ;  /* 0x000000ffff147224 */ /* 0x000fe400078e00ff */
[----:B------:R-:W-:-:S07]  /*0530*/  IMAD.MOV.U32 R15, RZ, RZ, -0x1 ;  /* 0xffffffffff0f7424 */ /* 0x000fce00078e00ff */
[----:B------:R-:W-:Y:S05]  /*0540*/  WARPSYNC.COLLECTIVE R15, `(.L_x_5) ;  /* 0x000000000f087348 */ /* 0x000fea0003c00000 */
[----:B------:R0:W1:Y:S02]  /*0550*/  SHFL.UP P6, R16, R18, R17, R20 ;  /* 0x0400001112107389 */ /* 0x00006400000c0014 */
[----:B01----:R-:W-:Y:S05]  /*0560*/  ENDCOLLECTIVE ;  /* 0x000000000000791b */ /* 0x003fea0003800000 */
.L_x_5:
[----:B------:R-:W-:Y:S02]  /*0570*/  IMAD.MOV.U32 R17, RZ, RZ, 0x2 ;  /* 0x00000002ff117424 */ /* 0x000fe400078e00ff */
[----:B------:R-:W-:-:S05]  /*0580*/  IMAD.MOV.U32 R10, RZ, RZ, R16 ;  /* 0x000000ffff0a7224 */ /* 0x000fca00078e0010 */
[----:B------:R-:W-:-:S04]  /*0590*/  SEL R11, R10, RZ, P4 ;  /* 0x000000ff0a0b7207 */ /* 0x000fc80002000000 */
[----:B------:R-:W-:-:S05]  /*05a0*/  IADD3 R11, PT, PT, R11, R8, RZ ;  /* 0x000000080b0b7210 */ /* 0x000fca0007ffe0ff */
[----:B------:R-:W-:-:S07]  /*05b0*/  IMAD.MOV.U32 R18, RZ, RZ, R11 ;  /* 0x000000ffff127224 */ /* 0x000fce00078e000b */
[----:B------:R-:W-:Y:S05]  /*05c0*/  WARPSYNC.COLLECTIVE R15, `(.L_x_6) ;  /* 0x000000000f087348 */ /* 0x000fea0003c00000 */
[----:B------:R0:W1:Y:S02]  /*05d0*/  SHFL.UP P6, R16, R18, R17, R20 ;  /* 0x0400001112107389 */ /* 0x00006400000c0014 */
[----:B01----:R-:W-:Y:S05]  /*05e0*/  ENDCOLLECTIVE ;  /* 0x000000000000791b */ /* 0x003fea0003800000 */
.L_x_6:
        /* <DEDUP_REMOVED lines=8> */
.L_x_7:
        /* <DEDUP_REMOVED lines=8> */
.L_x_8:
        /* <DEDUP_REMOVED lines=8> */
.L_x_9:
[----:B------:R-:W-:Y:S01]  /*0770*/  MOV R14, R16 ;  /* 0x00000010000e7202 */ /* 0x000fe20000000f00 */
[----:B------:R-:W-:Y:S06]  /*0780*/  BRA `(.L_x_10) ;  /* 0xfffffff800c47947 */ /* 0x000fec000383ffff */
.L_x_2:
[----:B------:R-:W-:Y:S01]  /*0790*/  HFMA2 R20, -RZ, RZ, 0, 0 ;  /* 0x00000000ff147431 */ /* 0x000fe200000001ff */
[----:B------:R-:W-:Y:S01]  /*07a0*/  BSSY B0, `(.L_x_11) ;  /* 0x0000007000007945 */ /* 0x000fe20003800000 */
[----:B------:R-:W-:Y:S02]  /*07b0*/  IMAD.MOV.U32 R18, RZ, RZ, R14 ;  /* 0x000000ffff127224 */ /* 0x000fe400078e000e */
[----:B------:R-:W-:Y:S02]  /*07c0*/  IMAD.MOV.U32 R17, RZ, RZ, R10 ;  /* 0x000000ffff117224 */ /* 0x000fe400078e000a */
[----:B------:R-:W-:-:S07]  /*07d0*/  IMAD.MOV.U32 R15, RZ, RZ, -0x1 ;  /* 0xffffffffff0f7424 */ /* 0x000fce00078e00ff */
[----:B0-----:R-:W-:Y:S05]  /*07e0*/  WARPSYNC.COLLECTIVE R15, `(.L_x_12) ;  /* 0x000000000f087348 */ /* 0x001fea0003c00000 */
[----:B------:R1:W2:Y:S02]  /*07f0*/  SHFL.UP P6, R16, R18, R17, R20 ;  /* 0x0400001112107389 */ /* 0x0002a400000c0014 */
[----:B012---:R-:W-:Y:S05]  /*0800*/  ENDCOLLECTIVE ;  /* 0x000000000000791b */ /* 0x007fea0003800000 */
.L_x_12:
[----:B------:R-:W-:Y:S05]  /*0810*/  BSYNC B0 ;  /* 0x0000000000007941 */ /* 0x000fea0003800000 */
.L_x_11:
[----:B------:R-:W-:Y:S05]  /*0820*/  BRA `(.L_x_13) ;  /* 0xfffffff800b47947 */ /* 0x000fea000383ffff */
.L_x_14:
        /* <DEDUP_REMOVED lines=13> */
.L_x_20:


//--------------------- .text._Z11initMultiHTP8multi_hti --------------------------
	.section	.text._Z11initMultiHTP8multi_hti,"ax",@progbits
	.align	128
        .global         _Z11initMultiHTP8multi_hti
        .type           _Z11initMultiHTP8multi_hti,@function
        .size           _Z11initMultiHTP8multi_hti,(.L_x_21 - _Z11initMultiHTP8multi_hti)
        .other          _Z11initMultiHTP8multi_hti,@"STO_CUDA_ENTRY STV_DEFAULT"
_Z11initMultiHTP8multi_hti:
.text._Z11initMultiHTP8multi_hti:
[----:B------:R-:W-:Y:S01]  /*0000*/  LDC R1, c[0x0][0x37c] ;  /* 0x0000df00ff017b82 */ /* 0x000fe20000000800 */
[----:B------:R-:W0:Y:S07]  /*0010*/  S2R R0, SR_TID.X ;  /* 0x0000000000007919 */ /* 0x000e2e0000002100 */
[----:B------:R-:W0:Y:S01]  /*0020*/  S2UR UR4, SR_CTAID.X ;  /* 0x00000000000479c3 */ /* 0x000e220000002500 */
[----:B------:R-:W1:Y:S07]  /*0030*/  LDCU UR5, c[0x0][0x388] ;  /* 0x00007100ff0577ac */ /* 0x000e6e0008000800 */
[----:B------:R-:W0:Y:S02]  /*0040*/  LDC R7, c[0x0][0x360] ;  /* 0x0000d800ff077b82 */ /* 0x000e240000000800 */
[----:B0-----:R-:W-:-:S05]  /*0050*/  IMAD R0, R7, UR4, R0 ;  /* 0x0000000407007c24 */ /* 0x001fca000f8e0200 */
[----:B-1----:R-:W-:-:S13]  /*0060*/  ISETP.GE.AND P0, PT, R0, UR5, PT ;  /* 0x0000000500007c0c */ /* 0x002fda000bf06270 */
[----:B------:R-:W-:Y:S05]  /*0070*/  @P0 EXIT ;  /* 0x000000000000094d */ /* 0x000fea0003800000 */
[----:B------:R-:W0:Y:S01]  /*0080*/  LDC.64 R4, c[0x0][0x380] ;  /* 0x0000e000ff047b82 */ /* 0x000e220000000a00 */
[----:B------:R-:W1:Y:S01]  /*0090*/  LDCU UR4, c[0x0][0x370] ;  /* 0x00006e00ff0477ac */ /* 0x000e620008000800 */
[----:B------:R-:W-:Y:S01]  /*00a0*/  MOV R9, 0xffffffff ;  /* 0xffffffff00097802 */ /* 0x000fe20000000f00 */
[----:B------:R-:W2:Y:S01]  /*00b0*/  LDCU.64 UR6, c[0x0][0x358] ;  /* 0x00006b00ff0677ac */ /* 0x000ea20008000a00 */
[----:B-1----:R-:W-:-:S07]  /*00c0*/  IMAD R7, R7, UR4, RZ ;  /* 0x0000000407077c24 */ /* 0x002fce000f8e02ff */
.L_x_15:
[----:B0-----:R-:W-:Y:S01]  /*00d0*/  IMAD.WIDE R2, R0, 0x8, R4 ;  /* 0x0000000800027825 */ /* 0x001fe200078e0204 */
[----:B------:R-:W-:-:S04]  /*00e0*/  IADD3 R0, PT, PT, R7, R0, RZ ;  /* 0x0000000007007210 */ /* 0x000fc80007ffe0ff */
[----:B--2---:R1:W-:Y:S01]  /*00f0*/  STG.E desc[UR6][R2.64], R9 ;  /* 0x0000000902007986 */ /* 0x0043e2000c101906 */
[----:B------:R-:W-:-:S03]  /*0100*/  ISETP.GE.AND P0, PT, R0, UR5, PT ;  /* 0x0000000500007c0c */ /* 0x000fc6000bf06270 */
[----:B------:R1:W-:Y:S10]  /*0110*/  STG.E desc[UR6][R2.64+0x4], RZ ;  /* 0x000004ff02007986 */ /* 0x0003f4000c101906 */
[----:B-1----:R-:W-:Y:S05]  /*0120*/  @!P0 BRA `(.L_x_15) ;  /* 0xfffffffc00e88947 */ /* 0x002fea000383ffff */
[----:B------:R-:W-:Y:S05]  /*0130*/  EXIT ;  /* 0x000000000000794d */ /* 0x000fea0003800000 */
.L_x_16:
        /* <DEDUP_REMOVED lines=12> */
.L_x_21:


//--------------------- .text._Z9initArrayPyii    --------------------------
	.section	.text._Z9initArrayPyii,"ax",@progbits
	.align	128
        .global         _Z9initArrayPyii
        .type           _Z9initArrayPyii,@function
        .size           _Z9initArrayPyii,(.L_x_22 - _Z9initArrayPyii)
        .other          _Z9initArrayPyii,@"STO_CUDA_ENTRY STV_DEFAULT"
_Z9initArrayPyii:
.text._Z9initArrayPyii:
        /* <DEDUP_REMOVED lines=8> */
[----:B------:R-:W0:Y:S01]  /*0080*/  LDCU UR9, c[0x0][0x388] ;  /* 0x00007100ff0977ac */ /* 0x000e220008000800 */
[----:B------:R-:W1:Y:S01]  /*0090*/  LDC.64 R6, c[0x0][0x380] ;  /* 0x0000e000ff067b82 */ /* 0x000e620000000a00 */
[----:B------:R-:W2:Y:S01]  /*00a0*/  LDCU UR4, c[0x0][0x370] ;  /* 0x00006e00ff0477ac */ /* 0x000ea20008000800 */
[----:B------:R-:W3:Y:S01]  /*00b0*/  LDCU.64 UR6, c[0x0][0x358] ;  /* 0x00006b00ff0677ac */ /* 0x000ee20008000a00 */
[----:B0-----:R-:W-:Y:S02]  /*00c0*/  USHF.R.S32.HI UR5, URZ, 0x1f, UR9 ;  /* 0x0000001fff057899 */ /* 0x001fe40008011409 */
[----:B------:R-:W-:Y:S01]  /*00d0*/  MOV R2, UR9 ;  /* 0x0000000900027c02 */ /* 0x000fe20008000f00 */
[----:B--2---:R-:W-:-:S03]  /*00e0*/  IMAD R9, R9, UR4, RZ ;  /* 0x0000000409097c24 */ /* 0x004fc6000f8e02ff */
[----:B---3--:R-:W-:-:S07]  /*00f0*/  MOV R3, UR5 ;  /* 0x0000000500037c02 */ /* 0x008fce0008000f00 */
.L_x_17:
[----:B-1----:R-:W-:Y:S01]  /*0100*/  IMAD.WIDE R4, R0, 0x8, R6 ;  /* 0x0000000800047825 */ /* 0x002fe200078e0206 */
[----:B------:R-:W-:-:S04]  /*0110*/  IADD3 R0, PT, PT, R9, R0, RZ ;  /* 0x0000000009007210 */ /* 0x000fc80007ffe0ff */
[----:B------:R0:W-:Y:S01]  /*0120*/  STG.E.64 desc[UR6][R4.64], R2 ;  /* 0x0000000204007986 */ /* 0x0001e2000c101b06 */
[----:B------:R-:W-:-:S13]  /*0130*/  ISETP.GE.AND P0, PT, R0, UR8, PT ;  /* 0x0000000800007c0c */ /* 0x000fda000bf06270 */
[----:B0-----:R-:W-:Y:S05]  /*0140*/  @!P0 BRA `(.L_x_17) ;  /* 0xfffffffc00ec8947 */ /* 0x001fea000383ffff */
[----:B------:R-:W-:Y:S05]  /*0150*/  EXIT ;  /* 0x000000000000794d */ /* 0x000fea0003800000 */
.L_x_18:
        /* <DEDUP_REMOVED lines=10> */
.L_x_22:


//--------------------- .nv.shared.reserved.0     --------------------------
	.section	.nv.shared.reserved.0,"aw",@nobits
	.weak		__nv_reservedSMEM_offset_0_alias
	.size		__nv_reservedSMEM_offset_0_alias, 0, 64
	.other		__nv_reservedSMEM_offset_0_alias,@"STO_CUDA_RESERVED_SHARED STV_DEFAULT"
__nv_reservedSMEM_offset_0_alias:
	.zero		0
	.zero		64


//--------------------- .nv.constant0._Z17krnl_sample_startPy --------------------------
	.section	.nv.constant0._Z17krnl_sample_startPy,"a",@progbits
	.sectionflags	@""
	.align	4
.nv.constant0._Z17krnl_sample_startPy:
	.zero		904


//--------------------- .nv.constant0._Z11scanMultiHTP8multi_htjPi --------------------------
	.section	.nv.constant0._Z11scanMultiHTP8multi_htjPi,"a",@progbits
	.sectionflags	@""
	.align	4
.nv.constant0._Z11scanMultiHTP8multi_htjPi:
	.zero		920


//--------------------- .nv.constant0._Z11initMultiHTP8multi_hti --------------------------
	.section	.nv.constant0._Z11initMultiHTP8multi_hti,"a",@progbits
	.sectionflags	@""
	.align	4
.nv.constant0._Z11initMultiHTP8multi_hti:
	.zero		908


//--------------------- .nv.constant0._Z9initArrayPyii --------------------------
	.section	.nv.constant0._Z9initArrayPyii,"a",@progbits
	.sectionflags	@""
	.align	4
.nv.constant0._Z9initArrayPyii:
	.zero		912


//--------------------- SYMBOLS --------------------------

	.type		.nv.reservedSmem.offset0,@object
	.size		.nv.reservedSmem.offset0,0x4
